	.headerflags	@"EF_CUDA_TEXMODE_UNIFIED EF_CUDA_64BIT_ADDRESS EF_CUDA_SM86 EF_CUDA_VIRTUAL_SM(EF_CUDA_SM52)"
	.elftype	@"ET_EXEC"


//--------------------- .nv.info                  --------------------------
	.section	.nv.info,"",@"SHT_CUDA_INFO"
	.align	4


	//----- nvinfo : EIATTR_REGCOUNT
	.align		4
        /*0000*/ 	.byte	0x04, 0x2f
        /*0002*/ 	.short	(.L_1 - .L_0)
	.align		4
.L_0:
        /*0004*/ 	.word	index@(_Z9vectorAddPfS_S_i)
        /*0008*/ 	.word	0x0000000c


	//----- nvinfo : EIATTR_MIN_STACK_SIZE
	.align		4
.L_1:
        /*000c*/ 	.byte	0x04, 0x12
        /*000e*/ 	.short	(.L_3 - .L_2)
	.align		4
.L_2:
        /*0010*/ 	.word	index@(_Z9vectorAddPfS_S_i)
        /*0014*/ 	.word	0x00000000


	//----- nvinfo : EIATTR_FRAME_SIZE
	.align		4
.L_3:
        /*0018*/ 	.byte	0x04, 0x11
        /*001a*/ 	.short	(.L_5 - .L_4)
	.align		4
.L_4:
        /*001c*/ 	.word	index@(_Z9vectorAddPfS_S_i)
        /*0020*/ 	.word	0x00000000


	//----- nvinfo : EIATTR_MIN_STACK_SIZE
	.align		4
.L_5:
        /*0024*/ 	.byte	0x04, 0x12
        /*0026*/ 	.short	(.L_7 - .L_6)
	.align		4
.L_6:
        /*0028*/ 	.word	index@(_Z9vectorAddPfS_S_i)
        /*002c*/ 	.word	0x00000000
.L_7:


//--------------------- .nv.info._Z9vectorAddPfS_S_i --------------------------
	.section	.nv.info._Z9vectorAddPfS_S_i,"",@"SHT_CUDA_INFO"
	.sectionflags	@""
	.align	4


	//----- nvinfo : EIATTR_CUDA_API_VERSION
	.align		4
        /*0000*/ 	.byte	0x04, 0x37
        /*0002*/ 	.short	(.L_9 - .L_8)
.L_8:
        /*0004*/ 	.word	0x0000007c


	//----- nvinfo : EIATTR_SW2861232_WAR
	.align		4
.L_9:
        /*0008*/ 	.byte	0x01, 0x35
	.zero		2


	//----- nvinfo : EIATTR_PARAM_CBANK
	.align		4
        /*000c*/ 	.byte	0x04, 0x0a
        /*000e*/ 	.short	(.L_11 - .L_10)
	.align		4
.L_10:
        /*0010*/ 	.word	index@(.nv.constant0._Z9vectorAddPfS_S_i)
        /*0014*/ 	.short	0x0160
        /*0016*/ 	.short	0x001c


	//----- nvinfo : EIATTR_CBANK_PARAM_SIZE
	.align		4
.L_11:
        /*0018*/ 	.byte	0x03, 0x19
        /*001a*/ 	.short	0x001c


	//----- nvinfo : EIATTR_KPARAM_INFO
	.align		4
        /*001c*/ 	.byte	0x04, 0x17
        /*001e*/ 	.short	(.L_13 - .L_12)
.L_12:
        /*0020*/ 	.word	0x00000000
        /*0024*/ 	.short	0x0003
        /*0026*/ 	.short	0x0018
        /*0028*/ 	.byte	0x00, 0xf0, 0x11, 0x00


	//----- nvinfo : EIATTR_KPARAM_INFO
	.align		4
.L_13:
        /*002c*/ 	.byte	0x04, 0x17
        /*002e*/ 	.short	(.L_15 - .L_14)
.L_14:
        /*0030*/ 	.word	0x00000000
        /*0034*/ 	.short	0x0002
        /*0036*/ 	.short	0x0010
        /*0038*/ 	.byte	0x00, 0xf0, 0x21, 0x00


	//----- nvinfo : EIATTR_KPARAM_INFO
	.align		4
.L_15:
        /*003c*/ 	.byte	0x04, 0x17
        /*003e*/ 	.short	(.L_17 - .L_16)
.L_16:
        /*0040*/ 	.word	0x00000000
        /*0044*/ 	.short	0x0001
        /*0046*/ 	.short	0x0008
        /*0048*/ 	.byte	0x00, 0xf0, 0x21, 0x00


	//----- nvinfo : EIATTR_KPARAM_INFO
	.align		4
.L_17:
        /*004c*/ 	.byte	0x04, 0x17
        /*004e*/ 	.short	(.L_19 - .L_18)
.L_18:
        /*0050*/ 	.word	0x00000000
        /*0054*/ 	.short	0x0000
        /*0056*/ 	.short	0x0000
        /*0058*/ 	.byte	0x00, 0xf0, 0x21, 0x00


	//----- nvinfo : EIATTR_MAXREG_COUNT
	.align		4
.L_19:
        /*005c*/ 	.byte	0x03, 0x1b
        /*005e*/ 	.short	0x00ff


	//----- nvinfo : EIATTR_EXIT_INSTR_OFFSETS
	.align		4
        /*0060*/ 	.byte	0x04, 0x1c
        /*0062*/ 	.short	(.L_21 - .L_20)


	//   ....[0]....
.L_20:
        /*0064*/ 	.word	0x00000050


	//   ....[1]....
        /*0068*/ 	.word	0x000000f0
.L_21:


//--------------------- .nv.callgraph             --------------------------
	.section	.nv.callgraph,"",@"SHT_CUDA_CALLGRAPH"
	.align	4
	.sectionentsize	8
	.align		4
        /*0000*/ 	.word	0x00000000
	.align		4
        /*0004*/ 	.word	0xffffffff
	.align		4
        /*0008*/ 	.word	0x00000000
	.align		4
        /*000c*/ 	.word	0xfffffffe
	.align		4
        /*0010*/ 	.word	0x00000000
	.align		4
        /*0014*/ 	.word	0xfffffffd
	.align		4
        /*0018*/ 	.word	0x00000000
	.align		4
        /*001c*/ 	.word	0xfffffffc


//--------------------- .nv.rel.action            --------------------------
	.section	.nv.rel.action,"",@"SHT_CUDA_RELOCINFO"
	.align	8
	.sectionentsize	8
        /*0000*/ 	.byte	0x73, 0x00, 0x00, 0x00, 0x00, 0x00, 0x00, 0x00, 0x00, 0x00, 0x00, 0x11, 0x25, 0x00, 0x05, 0x36


//--------------------- .nv.constant0._Z9vectorAddPfS_S_i --------------------------
	.section	.nv.constant0._Z9vectorAddPfS_S_i,"a",@progbits
	.sectionflags	@""
	.align	4
.nv.constant0._Z9vectorAddPfS_S_i:
	.zero		380


//--------------------- .text._Z9vectorAddPfS_S_i --------------------------
	.section	.text._Z9vectorAddPfS_S_i,"ax",@progbits
	.sectioninfo	@"SHI_REGISTERS=12"
	.align	128
        .global         _Z9vectorAddPfS_S_i
        .type           _Z9vectorAddPfS_S_i,@function
        .size           _Z9vectorAddPfS_S_i,(.L_x_1 - _Z9vectorAddPfS_S_i)
        .other          _Z9vectorAddPfS_S_i,@"STO_CUDA_ENTRY STV_DEFAULT"
_Z9vectorAddPfS_S_i:
.text._Z9vectorAddPfS_S_i:
[----:B------:R-:W-:Y:S02]  /*0000*/  MOV R1, c[0x0][0x28] ;  /* 0x00000a0000017a02 */ /* 0x000fe40000000f00 */
[----:B------:R-:W0:Y:S04]  /*0010*/  S2R R6, SR_CTAID.X ;  /* 0x0000000000067919 */ /* 0x000e280000002500 */
[----:B------:R-:W0:Y:S02]  /*0020*/  S2R R3, SR_TID.X ;  /* 0x0000000000037919 */ /* 0x000e240000002100 */
[----:B0-----:R-:W-:-:S05]  /*0030*/  IMAD R6, R6, c[0x0][0x0], R3 ;  /* 0x0000000006067a24 */ /* 0x001fca00078e0203 */
[----:B------:R-:W-:-:S13]  /*0040*/  ISETP.GE.AND P0, PT, R6, c[0x0][0x178], PT ;  /* 0x00005e0006007a0c */ /* 0x000fda0003f06270 */
[----:B------:R-:W-:Y:S05]  /*0050*/  @P0 EXIT ;  /* 0x000000000000094d */ /* 0x000fea0003800000 */
[----:B------:R-:W-:Y:S01]  /*0060*/  MOV R7, 0x4 ;  /* 0x0000000400077802 */ /* 0x000fe20000000f00 */
[----:B------:R-:W-:-:S04]  /*0070*/  ULDC.64 UR4, c[0x0][0x118] ;  /* 0x0000460000047ab9 */ /* 0x000fc80000000a00 */
[----:B------:R-:W-:-:S04]  /*0080*/  IMAD.WIDE R4, R6, R7, c[0x0][0x168] ;  /* 0x00005a0006047625 */ /* 0x000fc800078e0207 */
[CC--:B------:R-:W-:Y:S02]  /*0090*/  IMAD.WIDE R2, R6.reuse, R7.reuse, c[0x0][0x160] ;  /* 0x0000580006027625 */ /* 0x0c0fe400078e0207 */
[----:B------:R-:W2:Y:S04]  /*00a0*/  LDG.E R4, [R4.64] ;  /* 0x0000000404047981 */ /* 0x000ea8000c1e1900 */
[----:B------:R-:W2:Y:S01]  /*00b0*/  LDG.E R3, [R2.64] ;  /* 0x0000000402037981 */ /* 0x000ea2000c1e1900 */
[----:B------:R-:W-:Y:S01]  /*00c0*/  IMAD.WIDE R6, R6, R7, c[0x0][0x170] ;  /* 0x00005c0006067625 */ /* 0x000fe200078e0207 */
[----:B--2---:R-:W-:-:S05]  /*00d0*/  FADD R9, R4, R3 ;  /* 0x0000000304097221 */ /* 0x004fca0000000000 */
[----:B------:R-:W-:Y:S01]  /*00e0*/  STG.E [R6.64], R9 ;  /* 0x0000000906007986 */ /* 0x000fe2000c101904 */
[----:B------:R-:W-:Y:S05]  /*00f0*/  EXIT ;  /* 0x000000000000794d */ /* 0x000fea0003800000 */
.L_x_0:
[----:B------:R-:W-:-:S00]  /*0100*/  BRA `(.L_x_0) ;  /* 0xfffffff000007947 */ /* 0x000fc0000383ffff */
[----:B------:R-:W-:-:S00]  /*0110*/  NOP ;  /* 0x0000000000007918 */ /* 0x000fc00000000000 */
        /* <DEDUP_REMOVED lines=14> */
.L_x_1:
